//
// Generated by NVIDIA NVVM Compiler
//
// Compiler Build ID: CL-36424714
// Cuda compilation tools, release 13.0, V13.0.88
// Based on NVVM 20.0.0
//

.version 9.0
.target sm_100
.address_size 64

	// .globl	_Z24globalMemCoalescedKernelPiS_ii

.visible .entry _Z24globalMemCoalescedKernelPiS_ii(
	.param .u64 .ptr .align 1 _Z24globalMemCoalescedKernelPiS_ii_param_0,
	.param .u64 .ptr .align 1 _Z24globalMemCoalescedKernelPiS_ii_param_1,
	.param .u32 _Z24globalMemCoalescedKernelPiS_ii_param_2,
	.param .u32 _Z24globalMemCoalescedKernelPiS_ii_param_3
)
{
	.reg .pred 	%p<39>;
	.reg .b32 	%r<99>;
	.reg .b64 	%rd<26>;

	ld.param.u64 	%rd9, [_Z24globalMemCoalescedKernelPiS_ii_param_0];
	ld.param.u64 	%rd10, [_Z24globalMemCoalescedKernelPiS_ii_param_1];
	ld.param.u32 	%r24, [_Z24globalMemCoalescedKernelPiS_ii_param_2];
	ld.param.u32 	%r25, [_Z24globalMemCoalescedKernelPiS_ii_param_3];
	cvta.to.global.u64 	%rd1, %rd10;
	cvta.to.global.u64 	%rd2, %rd9;
	mov.u32 	%r26, %ctaid.x;
	mov.u32 	%r27, %ntid.x;
	mov.u32 	%r28, %tid.x;
	mad.lo.s32 	%r29, %r26, %r27, %r28;
	mul.lo.s32 	%r1, %r25, %r29;
	shr.s32 	%r30, %r25, 31;
	shr.u32 	%r31, %r30, 30;
	add.s32 	%r32, %r25, %r31;
	shr.s32 	%r2, %r32, 2;
	setp.lt.s32 	%p1, %r25, 4;
	@%p1 bra 	$L__BB0_71;
	shr.s32 	%r34, %r24, 31;
	shr.u32 	%r35, %r34, 30;
	add.s32 	%r36, %r24, %r35;
	shr.s32 	%r3, %r36, 2;
	add.s32 	%r37, %r2, -1;
	and.b32  	%r4, %r2, 15;
	setp.lt.u32 	%p2, %r37, 15;
	mov.b32 	%r95, 0;
	@%p2 bra 	$L__BB0_36;
	and.b32  	%r95, %r2, 536870896;
	mov.b32 	%r93, 0;
$L__BB0_3:
	.pragma "nounroll";
	add.s32 	%r7, %r93, %r1;
	setp.ge.s32 	%p3, %r7, %r3;
	mul.wide.s32 	%rd11, %r7, 4;
	add.s64 	%rd3, %rd2, %rd11;
	add.s64 	%rd4, %rd1, %rd11;
	@%p3 bra 	$L__BB0_5;
	ld.global.u32 	%r39, [%rd3];
	st.global.u32 	[%rd4], %r39;
$L__BB0_5:
	add.s32 	%r40, %r7, 1;
	setp.ge.s32 	%p4, %r40, %r3;
	@%p4 bra 	$L__BB0_7;
	ld.global.u32 	%r41, [%rd3+4];
	st.global.u32 	[%rd4+4], %r41;
$L__BB0_7:
	add.s32 	%r42, %r7, 2;
	setp.ge.s32 	%p5, %r42, %r3;
	@%p5 bra 	$L__BB0_9;
	ld.global.u32 	%r43, [%rd3+8];
	st.global.u32 	[%rd4+8], %r43;
$L__BB0_9:
	add.s32 	%r44, %r7, 3;
	setp.ge.s32 	%p6, %r44, %r3;
	@%p6 bra 	$L__BB0_11;
	ld.global.u32 	%r45, [%rd3+12];
	st.global.u32 	[%rd4+12], %r45;
$L__BB0_11:
	add.s32 	%r46, %r7, 4;
	setp.ge.s32 	%p7, %r46, %r3;
	@%p7 bra 	$L__BB0_13;
	ld.global.u32 	%r47, [%rd3+16];
	st.global.u32 	[%rd4+16], %r47;
$L__BB0_13:
	add.s32 	%r48, %r7, 5;
	setp.ge.s32 	%p8, %r48, %r3;
	@%p8 bra 	$L__BB0_15;
	ld.global.u32 	%r49, [%rd3+20];
	st.global.u32 	[%rd4+20], %r49;
$L__BB0_15:
	add.s32 	%r50, %r7, 6;
	setp.ge.s32 	%p9, %r50, %r3;
	@%p9 bra 	$L__BB0_17;
	ld.global.u32 	%r51, [%rd3+24];
	st.global.u32 	[%rd4+24], %r51;
$L__BB0_17:
	add.s32 	%r52, %r7, 7;
	setp.ge.s32 	%p10, %r52, %r3;
	@%p10 bra 	$L__BB0_19;
	ld.global.u32 	%r53, [%rd3+28];
	st.global.u32 	[%rd4+28], %r53;
$L__BB0_19:
	add.s32 	%r54, %r7, 8;
	setp.ge.s32 	%p11, %r54, %r3;
	@%p11 bra 	$L__BB0_21;
	ld.global.u32 	%r55, [%rd3+32];
	st.global.u32 	[%rd4+32], %r55;
$L__BB0_21:
	add.s32 	%r56, %r7, 9;
	setp.ge.s32 	%p12, %r56, %r3;
	@%p12 bra 	$L__BB0_23;
	ld.global.u32 	%r57, [%rd3+36];
	st.global.u32 	[%rd4+36], %r57;
$L__BB0_23:
	add.s32 	%r58, %r7, 10;
	setp.ge.s32 	%p13, %r58, %r3;
	@%p13 bra 	$L__BB0_25;
	ld.global.u32 	%r59, [%rd3+40];
	st.global.u32 	[%rd4+40], %r59;
$L__BB0_25:
	add.s32 	%r60, %r7, 11;
	setp.ge.s32 	%p14, %r60, %r3;
	@%p14 bra 	$L__BB0_27;
	ld.global.u32 	%r61, [%rd3+44];
	st.global.u32 	[%rd4+44], %r61;
$L__BB0_27:
	add.s32 	%r62, %r7, 12;
	setp.ge.s32 	%p15, %r62, %r3;
	@%p15 bra 	$L__BB0_29;
	ld.global.u32 	%r63, [%rd3+48];
	st.global.u32 	[%rd4+48], %r63;
$L__BB0_29:
	add.s32 	%r64, %r7, 13;
	setp.ge.s32 	%p16, %r64, %r3;
	@%p16 bra 	$L__BB0_31;
	ld.global.u32 	%r65, [%rd3+52];
	st.global.u32 	[%rd4+52], %r65;
$L__BB0_31:
	add.s32 	%r66, %r7, 14;
	setp.ge.s32 	%p17, %r66, %r3;
	@%p17 bra 	$L__BB0_33;
	ld.global.u32 	%r67, [%rd3+56];
	st.global.u32 	[%rd4+56], %r67;
$L__BB0_33:
	add.s32 	%r68, %r7, 15;
	setp.ge.s32 	%p18, %r68, %r3;
	@%p18 bra 	$L__BB0_35;
	ld.global.u32 	%r69, [%rd3+60];
	st.global.u32 	[%rd4+60], %r69;
$L__BB0_35:
	add.s32 	%r93, %r93, 16;
	setp.ne.s32 	%p19, %r93, %r95;
	@%p19 bra 	$L__BB0_3;
$L__BB0_36:
	setp.eq.s32 	%p20, %r4, 0;
	@%p20 bra 	$L__BB0_71;
	and.b32  	%r10, %r2, 7;
	setp.lt.u32 	%p21, %r4, 8;
	@%p21 bra 	$L__BB0_55;
	add.s32 	%r11, %r95, %r1;
	setp.ge.s32 	%p22, %r11, %r3;
	mul.wide.s32 	%rd12, %r11, 4;
	add.s64 	%rd5, %rd2, %rd12;
	add.s64 	%rd6, %rd1, %rd12;
	@%p22 bra 	$L__BB0_40;
	ld.global.u32 	%r70, [%rd5];
	st.global.u32 	[%rd6], %r70;
$L__BB0_40:
	add.s32 	%r71, %r11, 1;
	setp.ge.s32 	%p23, %r71, %r3;
	@%p23 bra 	$L__BB0_42;
	ld.global.u32 	%r72, [%rd5+4];
	st.global.u32 	[%rd6+4], %r72;
$L__BB0_42:
	add.s32 	%r73, %r11, 2;
	setp.ge.s32 	%p24, %r73, %r3;
	@%p24 bra 	$L__BB0_44;
	ld.global.u32 	%r74, [%rd5+8];
	st.global.u32 	[%rd6+8], %r74;
$L__BB0_44:
	add.s32 	%r75, %r11, 3;
	setp.ge.s32 	%p25, %r75, %r3;
	@%p25 bra 	$L__BB0_46;
	ld.global.u32 	%r76, [%rd5+12];
	st.global.u32 	[%rd6+12], %r76;
$L__BB0_46:
	add.s32 	%r77, %r11, 4;
	setp.ge.s32 	%p26, %r77, %r3;
	@%p26 bra 	$L__BB0_48;
	ld.global.u32 	%r78, [%rd5+16];
	st.global.u32 	[%rd6+16], %r78;
$L__BB0_48:
	add.s32 	%r79, %r11, 5;
	setp.ge.s32 	%p27, %r79, %r3;
	@%p27 bra 	$L__BB0_50;
	ld.global.u32 	%r80, [%rd5+20];
	st.global.u32 	[%rd6+20], %r80;
$L__BB0_50:
	add.s32 	%r81, %r11, 6;
	setp.ge.s32 	%p28, %r81, %r3;
	@%p28 bra 	$L__BB0_52;
	ld.global.u32 	%r82, [%rd5+24];
	st.global.u32 	[%rd6+24], %r82;
$L__BB0_52:
	add.s32 	%r83, %r11, 7;
	setp.ge.s32 	%p29, %r83, %r3;
	@%p29 bra 	$L__BB0_54;
	ld.global.u32 	%r84, [%rd5+28];
	st.global.u32 	[%rd6+28], %r84;
$L__BB0_54:
	add.s32 	%r95, %r95, 8;
$L__BB0_55:
	setp.eq.s32 	%p30, %r10, 0;
	@%p30 bra 	$L__BB0_71;
	and.b32  	%r14, %r2, 3;
	setp.lt.u32 	%p31, %r10, 4;
	@%p31 bra 	$L__BB0_66;
	add.s32 	%r15, %r95, %r1;
	setp.ge.s32 	%p32, %r15, %r3;
	@%p32 bra 	$L__BB0_59;
	mul.wide.s32 	%rd13, %r15, 4;
	add.s64 	%rd14, %rd2, %rd13;
	ld.global.u32 	%r85, [%rd14];
	add.s64 	%rd15, %rd1, %rd13;
	st.global.u32 	[%rd15], %r85;
$L__BB0_59:
	add.s32 	%r86, %r15, 1;
	setp.ge.s32 	%p33, %r86, %r3;
	@%p33 bra 	$L__BB0_61;
	mul.wide.s32 	%rd16, %r15, 4;
	add.s64 	%rd17, %rd2, %rd16;
	ld.global.u32 	%r87, [%rd17+4];
	add.s64 	%rd18, %rd1, %rd16;
	st.global.u32 	[%rd18+4], %r87;
$L__BB0_61:
	add.s32 	%r88, %r15, 2;
	setp.ge.s32 	%p34, %r88, %r3;
	@%p34 bra 	$L__BB0_63;
	mul.wide.s32 	%rd19, %r15, 4;
	add.s64 	%rd20, %rd2, %rd19;
	ld.global.u32 	%r89, [%rd20+8];
	add.s64 	%rd21, %rd1, %rd19;
	st.global.u32 	[%rd21+8], %r89;
$L__BB0_63:
	add.s32 	%r90, %r15, 3;
	setp.ge.s32 	%p35, %r90, %r3;
	@%p35 bra 	$L__BB0_65;
	mul.wide.s32 	%rd22, %r15, 4;
	add.s64 	%rd23, %rd2, %rd22;
	ld.global.u32 	%r91, [%rd23+12];
	add.s64 	%rd24, %rd1, %rd22;
	st.global.u32 	[%rd24+12], %r91;
$L__BB0_65:
	add.s32 	%r95, %r95, 4;
$L__BB0_66:
	setp.eq.s32 	%p36, %r14, 0;
	@%p36 bra 	$L__BB0_71;
	add.s32 	%r98, %r95, %r1;
	neg.s32 	%r97, %r14;
$L__BB0_68:
	.pragma "nounroll";
	mul.wide.s32 	%rd25, %r98, 4;
	add.s64 	%rd7, %rd1, %rd25;
	add.s64 	%rd8, %rd2, %rd25;
	setp.ge.s32 	%p37, %r98, %r3;
	@%p37 bra 	$L__BB0_70;
	ld.global.u32 	%r92, [%rd8];
	st.global.u32 	[%rd7], %r92;
$L__BB0_70:
	add.s32 	%r98, %r98, 1;
	add.s32 	%r97, %r97, 1;
	setp.ne.s32 	%p38, %r97, 0;
	@%p38 bra 	$L__BB0_68;
$L__BB0_71:
	ret;

}
	// .globl	_Z21globalMemStrideKernelPiS_ii
.visible .entry _Z21globalMemStrideKernelPiS_ii(
	.param .u64 .ptr .align 1 _Z21globalMemStrideKernelPiS_ii_param_0,
	.param .u64 .ptr .align 1 _Z21globalMemStrideKernelPiS_ii_param_1,
	.param .u32 _Z21globalMemStrideKernelPiS_ii_param_2,
	.param .u32 _Z21globalMemStrideKernelPiS_ii_param_3
)
{
	.reg .pred 	%p<2>;
	.reg .b32 	%r<13>;
	.reg .b64 	%rd<8>;

	ld.param.u64 	%rd1, [_Z21globalMemStrideKernelPiS_ii_param_0];
	ld.param.u64 	%rd2, [_Z21globalMemStrideKernelPiS_ii_param_1];
	ld.param.u32 	%r2, [_Z21globalMemStrideKernelPiS_ii_param_2];
	ld.param.u32 	%r3, [_Z21globalMemStrideKernelPiS_ii_param_3];
	mov.u32 	%r4, %ctaid.x;
	mov.u32 	%r5, %ntid.x;
	mov.u32 	%r6, %tid.x;
	mad.lo.s32 	%r7, %r4, %r5, %r6;
	mul.lo.s32 	%r1, %r3, %r7;
	shr.s32 	%r8, %r2, 31;
	shr.u32 	%r9, %r8, 30;
	add.s32 	%r10, %r2, %r9;
	shr.s32 	%r11, %r10, 2;
	setp.ge.s32 	%p1, %r1, %r11;
	@%p1 bra 	$L__BB1_2;
	cvta.to.global.u64 	%rd3, %rd1;
	cvta.to.global.u64 	%rd4, %rd2;
	mul.wide.s32 	%rd5, %r1, 4;
	add.s64 	%rd6, %rd3, %rd5;
	ld.global.u32 	%r12, [%rd6];
	add.s64 	%rd7, %rd4, %rd5;
	st.global.u32 	[%rd7], %r12;
$L__BB1_2:
	ret;

}
	// .globl	_Z21globalMemOffsetKernelPiS_ii
.visible .entry _Z21globalMemOffsetKernelPiS_ii(
	.param .u64 .ptr .align 1 _Z21globalMemOffsetKernelPiS_ii_param_0,
	.param .u64 .ptr .align 1 _Z21globalMemOffsetKernelPiS_ii_param_1,
	.param .u32 _Z21globalMemOffsetKernelPiS_ii_param_2,
	.param .u32 _Z21globalMemOffsetKernelPiS_ii_param_3
)
{
	.reg .pred 	%p<2>;
	.reg .b32 	%r<13>;
	.reg .b64 	%rd<9>;

	ld.param.u64 	%rd1, [_Z21globalMemOffsetKernelPiS_ii_param_0];
	ld.param.u64 	%rd2, [_Z21globalMemOffsetKernelPiS_ii_param_1];
	ld.param.u32 	%r3, [_Z21globalMemOffsetKernelPiS_ii_param_2];
	ld.param.u32 	%r4, [_Z21globalMemOffsetKernelPiS_ii_param_3];
	mov.u32 	%r5, %ctaid.x;
	mov.u32 	%r6, %ntid.x;
	mov.u32 	%r7, %tid.x;
	mad.lo.s32 	%r1, %r5, %r6, %r7;
	add.s32 	%r2, %r4, %r1;
	shr.s32 	%r8, %r3, 31;
	shr.u32 	%r9, %r8, 30;
	add.s32 	%r10, %r3, %r9;
	shr.s32 	%r11, %r10, 2;
	setp.ge.s32 	%p1, %r2, %r11;
	@%p1 bra 	$L__BB2_2;
	cvta.to.global.u64 	%rd3, %rd1;
	cvta.to.global.u64 	%rd4, %rd2;
	mul.wide.s32 	%rd5, %r2, 4;
	add.s64 	%rd6, %rd3, %rd5;
	ld.global.u32 	%r12, [%rd6];
	mul.wide.s32 	%rd7, %r1, 4;
	add.s64 	%rd8, %rd4, %rd7;
	st.global.u32 	[%rd8], %r12;
$L__BB2_2:
	ret;

}


// ===== COMPILED SASS (sm_100) =====

	.target	sm_100

	.elftype	@"ET_EXEC"


//--------------------- .note.nv.tkinfo           --------------------------
	.section	.note.nv.tkinfo,"",@"SHT_NOTE"
	.sectionflags	@"SHF_NOTE_NV_TKINFO"
	.tkinfo
        /*0018*/ 	.word	0x00000002
        /*0030*/ 	.string	""
        /*0030*/ 	.string	"ptxas"
        /*0030*/ 	.string	"Cuda compilation tools, release 13.0, V13.0.88"
        /*0030*/ 	.string	"Build cuda_13.0.r13.0/compiler.36424714_0"
        /*0030*/ 	.string	"-arch sm_100 -m 64 "



//--------------------- .note.nv.cuinfo           --------------------------
	.section	.note.nv.cuinfo,"",@"SHT_NOTE"
	.sectionflags	@"SHF_NOTE_NV_CUINFO"
        /*0018*/ 	.short	0x0002
        /*001a*/ 	.short	0x0064
        /*001c*/ 	.short	0x0082
	.zero		2


//--------------------- .nv.info                  --------------------------
	.section	.nv.info,"",@"SHT_CUDA_INFO"
	.align	4


	//----- nvinfo : EIATTR_REGCOUNT
	.align		4
        /*0000*/ 	.byte	0x04, 0x2f
        /*0002*/ 	.short	(.L_1 - .L_0)
	.align		4
.L_0:
        /*0004*/ 	.word	index@(_Z24globalMemCoalescedKernelPiS_ii)
        /*0008*/ 	.word	0x0000001a


	//----- nvinfo : EIATTR_FRAME_SIZE
	.align		4
.L_1:
        /*000c*/ 	.byte	0x04, 0x11
        /*000e*/ 	.short	(.L_3 - .L_2)
	.align		4
.L_2:
        /*0010*/ 	.word	index@(_Z24globalMemCoalescedKernelPiS_ii)
        /*0014*/ 	.word	0x00000000


	//----- nvinfo : EIATTR_REGCOUNT
	.align		4
.L_3:
        /*0018*/ 	.byte	0x04, 0x2f
        /*001a*/ 	.short	(.L_5 - .L_4)
	.align		4
.L_4:
        /*001c*/ 	.word	index@(_Z21globalMemStrideKernelPiS_ii)
        /*0020*/ 	.word	0x0000000a


	//----- nvinfo : EIATTR_FRAME_SIZE
	.align		4
.L_5:
        /*0024*/ 	.byte	0x04, 0x11
        /*0026*/ 	.short	(.L_7 - .L_6)
	.align		4
.L_6:
        /*0028*/ 	.word	index@(_Z21globalMemStrideKernelPiS_ii)
        /*002c*/ 	.word	0x00000000


	//----- nvinfo : EIATTR_REGCOUNT
	.align		4
.L_7:
        /*0030*/ 	.byte	0x04, 0x2f
        /*0032*/ 	.short	(.L_9 - .L_8)
	.align		4
.L_8:
        /*0034*/ 	.word	index@(_Z21globalMemOffsetKernelPiS_ii)
        /*0038*/ 	.word	0x0000000a


	//----- nvinfo : EIATTR_FRAME_SIZE
	.align		4
.L_9:
        /*003c*/ 	.byte	0x04, 0x11
        /*003e*/ 	.short	(.L_11 - .L_10)
	.align		4
.L_10:
        /*0040*/ 	.word	index@(_Z21globalMemOffsetKernelPiS_ii)
        /*0044*/ 	.word	0x00000000


	//----- nvinfo : EIATTR_MIN_STACK_SIZE
	.align		4
.L_11:
        /*0048*/ 	.byte	0x04, 0x12
        /*004a*/ 	.short	(.L_13 - .L_12)
	.align		4
.L_12:
        /*004c*/ 	.word	index@(_Z21globalMemOffsetKernelPiS_ii)
        /*0050*/ 	.word	0x00000000


	//----- nvinfo : EIATTR_MIN_STACK_SIZE
	.align		4
.L_13:
        /*0054*/ 	.byte	0x04, 0x12
        /*0056*/ 	.short	(.L_15 - .L_14)
	.align		4
.L_14:
        /*0058*/ 	.word	index@(_Z21globalMemStrideKernelPiS_ii)
        /*005c*/ 	.word	0x00000000


	//----- nvinfo : EIATTR_MIN_STACK_SIZE
	.align		4
.L_15:
        /*0060*/ 	.byte	0x04, 0x12
        /*0062*/ 	.short	(.L_17 - .L_16)
	.align		4
.L_16:
        /*0064*/ 	.word	index@(_Z24globalMemCoalescedKernelPiS_ii)
        /*0068*/ 	.word	0x00000000
.L_17:


//--------------------- .nv.compat                --------------------------
	.section	.nv.compat,"",@"SHT_CUDA_COMPAT_INFO"
	.align	4
        /*0000*/ 	.byte	0x02, 0x09, 0x00, 0x00, 0x02, 0x02, 0x01, 0x00, 0x02, 0x05, 0x05, 0x00, 0x03, 0x07, 0x01, 0x01
        /*0010*/ 	.byte	0x02, 0x03, 0x00, 0x00, 0x02, 0x06, 0x01, 0x00, 0x04, 0x0b, 0x08, 0x00, 0x09, 0x00, 0x00, 0x00
        /*0020*/ 	.byte	0x00, 0x00, 0x00, 0x00


//--------------------- .nv.info._Z21globalMemOffsetKernelPiS_ii --------------------------
	.section	.nv.info._Z21globalMemOffsetKernelPiS_ii,"",@"SHT_CUDA_INFO"
	.sectionflags	@""
	.align	4


	//----- nvinfo : EIATTR_CUDA_API_VERSION
	.align		4
        /*0000*/ 	.byte	0x04, 0x37
        /*0002*/ 	.short	(.L_19 - .L_18)
.L_18:
        /*0004*/ 	.word	0x00000082


	//----- nvinfo : EIATTR_KPARAM_INFO
	.align		4
.L_19:
        /*0008*/ 	.byte	0x04, 0x17
        /*000a*/ 	.short	(.L_21 - .L_20)
.L_20:
        /*000c*/ 	.word	0x00000000
        /*0010*/ 	.short	0x0003
        /*0012*/ 	.short	0x0014
        /*0014*/ 	.byte	0x00, 0xf0, 0x11, 0x00


	//----- nvinfo : EIATTR_KPARAM_INFO
	.align		4
.L_21:
        /*0018*/ 	.byte	0x04, 0x17
        /*001a*/ 	.short	(.L_23 - .L_22)
.L_22:
        /*001c*/ 	.word	0x00000000
        /*0020*/ 	.short	0x0002
        /*0022*/ 	.short	0x0010
        /*0024*/ 	.byte	0x00, 0xf0, 0x11, 0x00


	//----- nvinfo : EIATTR_KPARAM_INFO
	.align		4
.L_23:
        /*0028*/ 	.byte	0x04, 0x17
        /*002a*/ 	.short	(.L_25 - .L_24)
.L_24:
        /*002c*/ 	.word	0x00000000
        /*0030*/ 	.short	0x0001
        /*0032*/ 	.short	0x0008
        /*0034*/ 	.byte	0x00, 0xf5, 0x21, 0x00


	//----- nvinfo : EIATTR_KPARAM_INFO
	.align		4
.L_25:
        /*0038*/ 	.byte	0x04, 0x17
        /*003a*/ 	.short	(.L_27 - .L_26)
.L_26:
        /*003c*/ 	.word	0x00000000
        /*0040*/ 	.short	0x0000
        /*0042*/ 	.short	0x0000
        /*0044*/ 	.byte	0x00, 0xf5, 0x21, 0x00


	//----- nvinfo : EIATTR_SPARSE_MMA_MASK
	.align		4
.L_27:
        /*0048*/ 	.byte	0x03, 0x50
        /*004a*/ 	.short	0x0000


	//----- nvinfo : EIATTR_MAXREG_COUNT
	.align		4
        /*004c*/ 	.byte	0x03, 0x1b
        /*004e*/ 	.short	0x00ff


	//----- nvinfo : EIATTR_MERCURY_ISA_VERSION
	.align		4
        /*0050*/ 	.byte	0x03, 0x5f
        /*0052*/ 	.short	0x0101


	//----- nvinfo : EIATTR_VRC_CTA_INIT_COUNT
	.align		4
        /*0054*/ 	.byte	0x02, 0x4a
	.zero		1
	.zero		1


	//----- nvinfo : EIATTR_EXIT_INSTR_OFFSETS
	.align		4
        /*0058*/ 	.byte	0x04, 0x1c
        /*005a*/ 	.short	(.L_29 - .L_28)


	//   ....[0]....
.L_28:
        /*005c*/ 	.word	0x000000b0


	//   ....[1]....
        /*0060*/ 	.word	0x00000130


	//----- nvinfo : EIATTR_CBANK_PARAM_SIZE
	.align		4
.L_29:
        /*0064*/ 	.byte	0x03, 0x19
        /*0066*/ 	.short	0x0018


	//----- nvinfo : EIATTR_PARAM_CBANK
	.align		4
        /*0068*/ 	.byte	0x04, 0x0a
        /*006a*/ 	.short	(.L_31 - .L_30)
	.align		4
.L_30:
        /*006c*/ 	.word	index@(.nv.constant0._Z21globalMemOffsetKernelPiS_ii)
        /*0070*/ 	.short	0x0380
        /*0072*/ 	.short	0x0018


	//----- nvinfo : EIATTR_SW_WAR
	.align		4
.L_31:
        /*0074*/ 	.byte	0x04, 0x36
        /*0076*/ 	.short	(.L_33 - .L_32)
.L_32:
        /*0078*/ 	.word	0x00000008
.L_33:


//--------------------- .nv.info._Z21globalMemStrideKernelPiS_ii --------------------------
	.section	.nv.info._Z21globalMemStrideKernelPiS_ii,"",@"SHT_CUDA_INFO"
	.sectionflags	@""
	.align	4


	//----- nvinfo : EIATTR_CUDA_API_VERSION
	.align		4
        /*0000*/ 	.byte	0x04, 0x37
        /*0002*/ 	.short	(.L_35 - .L_34)
.L_34:
        /*0004*/ 	.word	0x00000082


	//----- nvinfo : EIATTR_KPARAM_INFO
	.align		4
.L_35:
        /*0008*/ 	.byte	0x04, 0x17
        /*000a*/ 	.short	(.L_37 - .L_36)
.L_36:
        /*000c*/ 	.word	0x00000000
        /*0010*/ 	.short	0x0003
        /*0012*/ 	.short	0x0014
        /*0014*/ 	.byte	0x00, 0xf0, 0x11, 0x00


	//----- nvinfo : EIATTR_KPARAM_INFO
	.align		4
.L_37:
        /*0018*/ 	.byte	0x04, 0x17
        /*001a*/ 	.short	(.L_39 - .L_38)
.L_38:
        /*001c*/ 	.word	0x00000000
        /*0020*/ 	.short	0x0002
        /*0022*/ 	.short	0x0010
        /*0024*/ 	.byte	0x00, 0xf0, 0x11, 0x00


	//----- nvinfo : EIATTR_KPARAM_INFO
	.align		4
.L_39:
        /*0028*/ 	.byte	0x04, 0x17
        /*002a*/ 	.short	(.L_41 - .L_40)
.L_40:
        /*002c*/ 	.word	0x00000000
        /*0030*/ 	.short	0x0001
        /*0032*/ 	.short	0x0008
        /*0034*/ 	.byte	0x00, 0xf5, 0x21, 0x00


	//----- nvinfo : EIATTR_KPARAM_INFO
	.align		4
.L_41:
        /*0038*/ 	.byte	0x04, 0x17
        /*003a*/ 	.short	(.L_43 - .L_42)
.L_42:
        /*003c*/ 	.word	0x00000000
        /*0040*/ 	.short	0x0000
        /*0042*/ 	.short	0x0000
        /*0044*/ 	.byte	0x00, 0xf5, 0x21, 0x00


	//----- nvinfo : EIATTR_SPARSE_MMA_MASK
	.align		4
.L_43:
        /*0048*/ 	.byte	0x03, 0x50
        /*004a*/ 	.short	0x0000


	//----- nvinfo : EIATTR_MAXREG_COUNT
	.align		4
        /*004c*/ 	.byte	0x03, 0x1b
        /*004e*/ 	.short	0x00ff


	//----- nvinfo : EIATTR_MERCURY_ISA_VERSION
	.align		4
        /*0050*/ 	.byte	0x03, 0x5f
        /*0052*/ 	.short	0x0101


	//----- nvinfo : EIATTR_VRC_CTA_INIT_COUNT
	.align		4
        /*0054*/ 	.byte	0x02, 0x4a
	.zero		1
	.zero		1


	//----- nvinfo : EIATTR_EXIT_INSTR_OFFSETS
	.align		4
        /*0058*/ 	.byte	0x04, 0x1c
        /*005a*/ 	.short	(.L_45 - .L_44)


	//   ....[0]....
.L_44:
        /*005c*/ 	.word	0x000000b0


	//   ....[1]....
        /*0060*/ 	.word	0x00000130


	//----- nvinfo : EIATTR_CBANK_PARAM_SIZE
	.align		4
.L_45:
        /*0064*/ 	.byte	0x03, 0x19
        /*0066*/ 	.short	0x0018


	//----- nvinfo : EIATTR_PARAM_CBANK
	.align		4
        /*0068*/ 	.byte	0x04, 0x0a
        /*006a*/ 	.short	(.L_47 - .L_46)
	.align		4
.L_46:
        /*006c*/ 	.word	index@(.nv.constant0._Z21globalMemStrideKernelPiS_ii)
        /*0070*/ 	.short	0x0380
        /*0072*/ 	.short	0x0018


	//----- nvinfo : EIATTR_SW_WAR
	.align		4
.L_47:
        /*0074*/ 	.byte	0x04, 0x36
        /*0076*/ 	.short	(.L_49 - .L_48)
.L_48:
        /*0078*/ 	.word	0x00000008
.L_49:


//--------------------- .nv.info._Z24globalMemCoalescedKernelPiS_ii --------------------------
	.section	.nv.info._Z24globalMemCoalescedKernelPiS_ii,"",@"SHT_CUDA_INFO"
	.sectionflags	@""
	.align	4


	//----- nvinfo : EIATTR_CUDA_API_VERSION
	.align		4
        /*0000*/ 	.byte	0x04, 0x37
        /*0002*/ 	.short	(.L_51 - .L_50)
.L_50:
        /*0004*/ 	.word	0x00000082


	//----- nvinfo : EIATTR_KPARAM_INFO
	.align		4
.L_51:
        /*0008*/ 	.byte	0x04, 0x17
        /*000a*/ 	.short	(.L_53 - .L_52)
.L_52:
        /*000c*/ 	.word	0x00000000
        /*0010*/ 	.short	0x0003
        /*0012*/ 	.short	0x0014
        /*0014*/ 	.byte	0x00, 0xf0, 0x11, 0x00


	//----- nvinfo : EIATTR_KPARAM_INFO
	.align		4
.L_53:
        /*0018*/ 	.byte	0x04, 0x17
        /*001a*/ 	.short	(.L_55 - .L_54)
.L_54:
        /*001c*/ 	.word	0x00000000
        /*0020*/ 	.short	0x0002
        /*0022*/ 	.short	0x0010
        /*0024*/ 	.byte	0x00, 0xf0, 0x11, 0x00


	//----- nvinfo : EIATTR_KPARAM_INFO
	.align		4
.L_55:
        /*0028*/ 	.byte	0x04, 0x17
        /*002a*/ 	.short	(.L_57 - .L_56)
.L_56:
        /*002c*/ 	.word	0x00000000
        /*0030*/ 	.short	0x0001
        /*0032*/ 	.short	0x0008
        /*0034*/ 	.byte	0x00, 0xf5, 0x21, 0x00


	//----- nvinfo : EIATTR_KPARAM_INFO
	.align		4
.L_57:
        /*0038*/ 	.byte	0x04, 0x17
        /*003a*/ 	.short	(.L_59 - .L_58)
.L_58:
        /*003c*/ 	.word	0x00000000
        /*0040*/ 	.short	0x0000
        /*0042*/ 	.short	0x0000
        /*0044*/ 	.byte	0x00, 0xf5, 0x21, 0x00


	//----- nvinfo : EIATTR_SPARSE_MMA_MASK
	.align		4
.L_59:
        /*0048*/ 	.byte	0x03, 0x50
        /*004a*/ 	.short	0x0000


	//----- nvinfo : EIATTR_MAXREG_COUNT
	.align		4
        /*004c*/ 	.byte	0x03, 0x1b
        /*004e*/ 	.short	0x00ff


	//----- nvinfo : EIATTR_MERCURY_ISA_VERSION
	.align		4
        /*0050*/ 	.byte	0x03, 0x5f
        /*0052*/ 	.short	0x0101


	//----- nvinfo : EIATTR_VRC_CTA_INIT_COUNT
	.align		4
        /*0054*/ 	.byte	0x02, 0x4a
	.zero		1
	.zero		1


	//----- nvinfo : EIATTR_EXIT_INSTR_OFFSETS
	.align		4
        /*0058*/ 	.byte	0x04, 0x1c
        /*005a*/ 	.short	(.L_61 - .L_60)


	//   ....[0]....
.L_60:
        /*005c*/ 	.word	0x00000060


	//   ....[1]....
        /*0060*/ 	.word	0x00000640


	//   ....[2]....
        /*0064*/ 	.word	0x00000a80


	//   ....[3]....
        /*0068*/ 	.word	0x00000ce0


	//   ....[4]....
        /*006c*/ 	.word	0x00000dc0


	//----- nvinfo : EIATTR_CRS_STACK_SIZE
	.align		4
.L_61:
        /*0070*/ 	.byte	0x04, 0x1e
        /*0072*/ 	.short	(.L_63 - .L_62)
.L_62:
        /*0074*/ 	.word	0x00000000


	//----- nvinfo : EIATTR_CBANK_PARAM_SIZE
	.align		4
.L_63:
        /*0078*/ 	.byte	0x03, 0x19
        /*007a*/ 	.short	0x0018


	//----- nvinfo : EIATTR_PARAM_CBANK
	.align		4
        /*007c*/ 	.byte	0x04, 0x0a
        /*007e*/ 	.short	(.L_65 - .L_64)
	.align		4
.L_64:
        /*0080*/ 	.word	index@(.nv.constant0._Z24globalMemCoalescedKernelPiS_ii)
        /*0084*/ 	.short	0x0380
        /*0086*/ 	.short	0x0018


	//----- nvinfo : EIATTR_SW_WAR
	.align		4
.L_65:
        /*0088*/ 	.byte	0x04, 0x36
        /*008a*/ 	.short	(.L_67 - .L_66)
.L_66:
        /*008c*/ 	.word	0x00000008
.L_67:


//--------------------- .nv.callgraph             --------------------------
	.section	.nv.callgraph,"",@"SHT_CUDA_CALLGRAPH"
	.align	4
	.sectionentsize	8
	.align		4
        /*0000*/ 	.word	0x00000000
	.align		4
        /*0004*/ 	.word	0xffffffff
	.align		4
        /*0008*/ 	.word	0x00000000
	.align		4
        /*000c*/ 	.word	0xfffffffe
	.align		4
        /*0010*/ 	.word	0x00000000
	.align		4
        /*0014*/ 	.word	0xfffffffd
	.align		4
        /*0018*/ 	.word	0x00000000
	.align		4
        /*001c*/ 	.word	0xfffffffc


//--------------------- .text._Z21globalMemOffsetKernelPiS_ii --------------------------
	.section	.text._Z21globalMemOffsetKernelPiS_ii,"ax",@progbits
	.align	128
        .global         _Z21globalMemOffsetKernelPiS_ii
        .type           _Z21globalMemOffsetKernelPiS_ii,@function
        .size           _Z21globalMemOffsetKernelPiS_ii,(.L_x_26 - _Z21globalMemOffsetKernelPiS_ii)
        .other          _Z21globalMemOffsetKernelPiS_ii,@"STO_CUDA_ENTRY STV_DEFAULT"
_Z21globalMemOffsetKernelPiS_ii:
.text._Z21globalMemOffsetKernelPiS_ii:
[----:B------:R-:W-:Y:S01]  /*0000*/  LDC R1, c[0x0][0x37c] ;  /* 0x0000df00ff017b82 */ /* 0x000fe20000000800 */
[----:B------:R-:W0:Y:S07]  /*0010*/  S2R R0, SR_TID.X ;  /* 0x0000000000007919 */ /* 0x000e2e0000002100 */
[----:B------:R-:W0:Y:S01]  /*0020*/  S2UR UR5, SR_CTAID.X ;  /* 0x00000000000579c3 */ /* 0x000e220000002500 */
[----:B------:R-:W1:Y:S07]  /*0030*/  LDCU.64 UR6, c[0x0][0x390] ;  /* 0x00007200ff0677ac */ /* 0x000e6e0008000a00 */
[----:B------:R-:W0:Y:S01]  /*0040*/  LDC R7, c[0x0][0x360] ;  /* 0x0000d800ff077b82 */ /* 0x000e220000000800 */
[----:B-1----:R-:W-:-:S04]  /*0050*/  USHF.R.S32.HI UR4, URZ, 0x1f, UR6 ;  /* 0x0000001fff047899 */ /* 0x002fc80008011406 */
[----:B------:R-:W-:-:S04]  /*0060*/  ULEA.HI UR4, UR4, UR6, URZ, 0x2 ;  /* 0x0000000604047291 */ /* 0x000fc8000f8f10ff */
[----:B------:R-:W-:Y:S01]  /*0070*/  USHF.R.S32.HI UR4, URZ, 0x2, UR4 ;  /* 0x00000002ff047899 */ /* 0x000fe20008011404 */
[----:B0-----:R-:W-:-:S05]  /*0080*/  IMAD R7, R7, UR5, R0 ;  /* 0x0000000507077c24 */ /* 0x001fca000f8e0200 */
[----:B------:R-:W-:-:S04]  /*0090*/  IADD3 R5, PT, PT, R7, UR7, RZ ;  /* 0x0000000707057c10 */ /* 0x000fc8000fffe0ff */
[----:B------:R-:W-:-:S13]  /*00a0*/  ISETP.GE.AND P0, PT, R5, UR4, PT ;  /* 0x0000000405007c0c */ /* 0x000fda000bf06270 */
[----:B------:R-:W-:Y:S05]  /*00b0*/  @P0 EXIT ;  /* 0x000000000000094d */ /* 0x000fea0003800000 */
[----:B------:R-:W0:Y:S01]  /*00c0*/  LDC.64 R2, c[0x0][0x380] ;  /* 0x0000e000ff027b82 */ /* 0x000e220000000a00 */
[----:B------:R-:W1:Y:S01]  /*00d0*/  LDCU.64 UR4, c[0x0][0x358] ;  /* 0x00006b00ff0477ac */ /* 0x000e620008000a00 */
[----:B0-----:R-:W-:-:S06]  /*00e0*/  IMAD.WIDE R2, R5, 0x4, R2 ;  /* 0x0000000405027825 */ /* 0x001fcc00078e0202 */
[----:B------:R-:W0:Y:S01]  /*00f0*/  LDC.64 R4, c[0x0][0x388] ;  /* 0x0000e200ff047b82 */ /* 0x000e220000000a00 */
[----:B-1----:R-:W2:Y:S01]  /*0100*/  LDG.E R3, desc[UR4][R2.64] ;  /* 0x0000000402037981 */ /* 0x002ea2000c1e1900 */
[----:B0-----:R-:W-:-:S05]  /*0110*/  IMAD.WIDE R4, R7, 0x4, R4 ;  /* 0x0000000407047825 */ /* 0x001fca00078e0204 */
[----:B--2---:R-:W-:Y:S01]  /*0120*/  STG.E desc[UR4][R4.64], R3 ;  /* 0x0000000304007986 */ /* 0x004fe2000c101904 */
[----:B------:R-:W-:Y:S05]  /*0130*/  EXIT ;  /* 0x000000000000794d */ /* 0x000fea0003800000 */
.L_x_0:
[----:B------:R-:W-:-:S00]  /*0140*/  BRA `(.L_x_0) ;  /* 0xfffffffc00fc7947 */ /* 0x000fc0000383ffff */
[----:B------:R-:W-:-:S00]  /*0150*/  NOP ;  /* 0x0000000000007918 */ /* 0x000fc00000000000 */
        /* <DEDUP_REMOVED lines=10> */
.L_x_26:


//--------------------- .text._Z21globalMemStrideKernelPiS_ii --------------------------
	.section	.text._Z21globalMemStrideKernelPiS_ii,"ax",@progbits
	.align	128
        .global         _Z21globalMemStrideKernelPiS_ii
        .type           _Z21globalMemStrideKernelPiS_ii,@function
        .size           _Z21globalMemStrideKernelPiS_ii,(.L_x_27 - _Z21globalMemStrideKernelPiS_ii)
        .other          _Z21globalMemStrideKernelPiS_ii,@"STO_CUDA_ENTRY STV_DEFAULT"
_Z21globalMemStrideKernelPiS_ii:
.text._Z21globalMemStrideKernelPiS_ii:
        /* <DEDUP_REMOVED lines=8> */
[----:B0-----:R-:W-:-:S04]  /*0080*/  IMAD R0, R0, UR5, R3 ;  /* 0x0000000500007c24 */ /* 0x001fc8000f8e0203 */
[----:B------:R-:W-:-:S05]  /*0090*/  IMAD R7, R0, UR7, RZ ;  /* 0x0000000700077c24 */ /* 0x000fca000f8e02ff */
[----:B------:R-:W-:-:S13]  /*00a0*/  ISETP.GE.AND P0, PT, R7, UR4, PT ;  /* 0x0000000407007c0c */ /* 0x000fda000bf06270 */
[----:B------:R-:W-:Y:S05]  /*00b0*/  @P0 EXIT ;  /* 0x000000000000094d */ /* 0x000fea0003800000 */
[----:B------:R-:W0:Y:S01]  /*00c0*/  LDC.64 R2, c[0x0][0x380] ;  /* 0x0000e000ff027b82 */ /* 0x000e220000000a00 */
[----:B------:R-:W1:Y:S07]  /*00d0*/  LDCU.64 UR4, c[0x0][0x358] ;  /* 0x00006b00ff0477ac */ /* 0x000e6e0008000a00 */
[----:B------:R-:W2:Y:S01]  /*00e0*/  LDC.64 R4, c[0x0][0x388] ;  /* 0x0000e200ff047b82 */ /* 0x000ea20000000a00 */
[----:B0-----:R-:W-:-:S06]  /*00f0*/  IMAD.WIDE R2, R7, 0x4, R2 ;  /* 0x0000000407027825 */ /* 0x001fcc00078e0202 */
[----:B-1----:R-:W3:Y:S01]  /*0100*/  LDG.E R3, desc[UR4][R2.64] ;  /* 0x0000000402037981 */ /* 0x002ee2000c1e1900 */
[----:B--2---:R-:W-:-:S05]  /*0110*/  IMAD.WIDE R4, R7, 0x4, R4 ;  /* 0x0000000407047825 */ /* 0x004fca00078e0204 */
[----:B---3--:R-:W-:Y:S01]  /*0120*/  STG.E desc[UR4][R4.64], R3 ;  /* 0x0000000304007986 */ /* 0x008fe2000c101904 */
[----:B------:R-:W-:Y:S05]  /*0130*/  EXIT ;  /* 0x000000000000794d */ /* 0x000fea0003800000 */
.L_x_1:
        /* <DEDUP_REMOVED lines=12> */
.L_x_27:


//--------------------- .text._Z24globalMemCoalescedKernelPiS_ii --------------------------
	.section	.text._Z24globalMemCoalescedKernelPiS_ii,"ax",@progbits
	.align	128
        .global         _Z24globalMemCoalescedKernelPiS_ii
        .type           _Z24globalMemCoalescedKernelPiS_ii,@function
        .size           _Z24globalMemCoalescedKernelPiS_ii,(.L_x_28 - _Z24globalMemCoalescedKernelPiS_ii)
        .other          _Z24globalMemCoalescedKernelPiS_ii,@"STO_CUDA_ENTRY STV_DEFAULT"
_Z24globalMemCoalescedKernelPiS_ii:
.text._Z24globalMemCoalescedKernelPiS_ii:
[----:B------:R-:W-:Y:S01]  /*0000*/  LDC R1, c[0x0][0x37c] ;  /* 0x0000df00ff017b82 */ /* 0x000fe20000000800 */
[----:B------:R-:W0:Y:S01]  /*0010*/  LDCU UR4, c[0x0][0x394] ;  /* 0x00007280ff0477ac */ /* 0x000e220008000800 */
[----:B------:R-:W1:Y:S06]  /*0020*/  S2R R4, SR_TID.X ;  /* 0x0000000000047919 */ /* 0x000e6c0000002100 */
[----:B------:R-:W2:Y:S01]  /*0030*/  S2UR UR6, SR_CTAID.X ;  /* 0x00000000000679c3 */ /* 0x000ea20000002500 */
[----:B0-----:R-:W-:-:S05]  /*0040*/  IMAD.U32 R5, RZ, RZ, UR4 ;  /* 0x00000004ff057e24 */ /* 0x001fca000f8e00ff */
[----:B------:R-:W-:-:S13]  /*0050*/  ISETP.GE.AND P0, PT, R5, 0x4, PT ;  /* 0x000000040500780c */ /* 0x000fda0003f06270 */
[----:B-12---:R-:W-:Y:S05]  /*0060*/  @!P0 EXIT ;  /* 0x000000000000894d */ /* 0x006fea0003800000 */
[----:B------:R-:W-:Y:S01]  /*0070*/  SHF.R.S32.HI R0, RZ, 0x1f, R5 ;  /* 0x0000001fff007819 */ /* 0x000fe20000011405 */
[----:B------:R-:W0:Y:S01]  /*0080*/  LDCU UR5, c[0x0][0x390] ;  /* 0x00007200ff0577ac */ /* 0x000e220008000800 */
[----:B------:R-:W1:Y:S02]  /*0090*/  LDC R3, c[0x0][0x360] ;  /* 0x0000d800ff037b82 */ /* 0x000e640000000800 */
[----:B------:R-:W-:Y:S01]  /*00a0*/  LEA.HI R0, R0, R5, RZ, 0x2 ;  /* 0x0000000500007211 */ /* 0x000fe200078f10ff */
[----:B------:R-:W2:Y:S03]  /*00b0*/  LDCU.64 UR8, c[0x0][0x358] ;  /* 0x00006b00ff0877ac */ /* 0x000ea60008000a00 */
[----:B------:R-:W-:-:S04]  /*00c0*/  SHF.R.S32.HI R2, RZ, 0x2, R0 ;  /* 0x00000002ff027819 */ /* 0x000fc80000011400 */
[C---:B------:R-:W-:Y:S01]  /*00d0*/  LOP3.LUT R14, R2.reuse, 0xf, RZ, 0xc0, !PT ;  /* 0x0000000f020e7812 */ /* 0x040fe200078ec0ff */
[----:B------:R-:W-:-:S05]  /*00e0*/  VIADD R0, R2, 0xffffffff ;  /* 0xffffffff02007836 */ /* 0x000fca0000000000 */
[----:B------:R-:W-:Y:S01]  /*00f0*/  ISETP.GE.U32.AND P0, PT, R0, 0xf, PT ;  /* 0x0000000f0000780c */ /* 0x000fe20003f06070 */
[----:B0-----:R-:W-:-:S04]  /*0100*/  USHF.R.S32.HI UR4, URZ, 0x1f, UR5 ;  /* 0x0000001fff047899 */ /* 0x001fc80008011405 */
[----:B------:R-:W-:Y:S01]  /*0110*/  ULEA.HI UR4, UR4, UR5, URZ, 0x2 ;  /* 0x0000000504047291 */ /* 0x000fe2000f8f10ff */
[----:B-1----:R-:W-:-:S03]  /*0120*/  IMAD R0, R3, UR6, R4 ;  /* 0x0000000603007c24 */ /* 0x002fc6000f8e0204 */
[----:B------:R-:W-:Y:S01]  /*0130*/  USHF.R.S32.HI UR5, URZ, 0x2, UR4 ;  /* 0x00000002ff057899 */ /* 0x000fe20008011404 */
[----:B------:R-:W-:-:S03]  /*0140*/  IMAD.MOV.U32 R3, RZ, RZ, RZ ;  /* 0x000000ffff037224 */ /* 0x000fc600078e00ff */
[----:B--2---:R-:W-:Y:S08]  /*0150*/  @!P0 BRA `(.L_x_2) ;  /* 0x0000000400348947 */ /* 0x004ff00003800000 */
[----:B------:R-:W0:Y:S01]  /*0160*/  LDC R5, c[0x0][0x394] ;  /* 0x0000e500ff057b82 */ /* 0x000e220000000800 */
[----:B------:R-:W-:Y:S01]  /*0170*/  LOP3.LUT R3, R2, 0x1ffffff0, RZ, 0xc0, !PT ;  /* 0x1ffffff002037812 */ /* 0x000fe200078ec0ff */
[----:B------:R-:W-:-:S06]  /*0180*/  UMOV UR4, URZ ;  /* 0x000000ff00047c82 */ /* 0x000fcc0008000000 */
[----:B------:R-:W1:Y:S08]  /*0190*/  LDC.64 R6, c[0x0][0x380] ;  /* 0x0000e000ff067b82 */ /* 0x000e700000000a00 */
[----:B------:R-:W2:Y:S02]  /*01a0*/  LDC.64 R8, c[0x0][0x388] ;  /* 0x0000e200ff087b82 */ /* 0x000ea40000000a00 */
.L_x_5:
[----:B0-----:R-:W-:-:S04]  /*01b0*/  IMAD R15, R0, R5, UR4 ;  /* 0x00000004000f7e24 */ /* 0x001fc8000f8e0205 */
[C---:B-1----:R-:W-:Y:S01]  /*01c0*/  IMAD.WIDE R10, R15.reuse, 0x4, R6 ;  /* 0x000000040f0a7825 */ /* 0x042fe200078e0206 */
[----:B------:R-:W-:-:S13]  /*01d0*/  ISETP.GE.AND P0, PT, R15, UR5, PT ;  /* 0x000000050f007c0c */ /* 0x000fda000bf06270 */
[----:B------:R-:W3:Y:S01]  /*01e0*/  @!P0 LDG.E R17, desc[UR8][R10.64] ;  /* 0x000000080a118981 */ /* 0x000ee2000c1e1900 */
[C---:B------:R-:W-:Y:S02]  /*01f0*/  VIADD R4, R15.reuse, 0x1 ;  /* 0x000000010f047836 */ /* 0x040fe40000000000 */
[----:B--2---:R-:W-:-:S03]  /*0200*/  IMAD.WIDE R12, R15, 0x4, R8 ;  /* 0x000000040f0c7825 */ /* 0x004fc600078e0208 */
[----:B------:R-:W-:Y:S01]  /*0210*/  ISETP.GE.AND P1, PT, R4, UR5, PT ;  /* 0x0000000504007c0c */ /* 0x000fe2000bf26270 */
[C---:B------:R-:W-:Y:S01]  /*0220*/  VIADD R4, R15.reuse, 0x2 ;  /* 0x000000020f047836 */ /* 0x040fe20000000000 */
[----:B---3--:R0:W-:Y:S11]  /*0230*/  @!P0 STG.E desc[UR8][R12.64], R17 ;  /* 0x000000110c008986 */ /* 0x0081f6000c101908 */
[----:B------:R-:W2:Y:S01]  /*0240*/  @!P1 LDG.E R19, desc[UR8][R10.64+0x4] ;  /* 0x000004080a139981 */ /* 0x000ea2000c1e1900 */
[----:B------:R-:W-:Y:S01]  /*0250*/  ISETP.GE.AND P0, PT, R4, UR5, PT ;  /* 0x0000000504007c0c */ /* 0x000fe2000bf06270 */
[----:B------:R-:W-:-:S02]  /*0260*/  VIADD R4, R15, 0x3 ;  /* 0x000000030f047836 */ /* 0x000fc40000000000 */
[----:B--2---:R1:W-:Y:S10]  /*0270*/  @!P1 STG.E desc[UR8][R12.64+0x4], R19 ;  /* 0x000004130c009986 */ /* 0x0043f4000c101908 */
[----:B------:R-:W2:Y:S01]  /*0280*/  @!P0 LDG.E R21, desc[UR8][R10.64+0x8] ;  /* 0x000008080a158981 */ /* 0x000ea2000c1e1900 */
[----:B------:R-:W-:Y:S01]  /*0290*/  ISETP.GE.AND P1, PT, R4, UR5, PT ;  /* 0x0000000504007c0c */ /* 0x000fe2000bf26270 */
[----:B------:R-:W-:-:S02]  /*02a0*/  VIADD R4, R15, 0x4 ;  /* 0x000000040f047836 */ /* 0x000fc40000000000 */
[----:B--2---:R2:W-:Y:S10]  /*02b0*/  @!P0 STG.E desc[UR8][R12.64+0x8], R21 ;  /* 0x000008150c008986 */ /* 0x0045f4000c101908 */
[----:B------:R-:W3:Y:S01]  /*02c0*/  @!P1 LDG.E R23, desc[UR8][R10.64+0xc] ;  /* 0x00000c080a179981 */ /* 0x000ee2000c1e1900 */
[----:B------:R-:W-:Y:S01]  /*02d0*/  ISETP.GE.AND P0, PT, R4, UR5, PT ;  /* 0x0000000504007c0c */ /* 0x000fe2000bf06270 */
[----:B------:R-:W-:-:S02]  /*02e0*/  VIADD R4, R15, 0x5 ;  /* 0x000000050f047836 */ /* 0x000fc40000000000 */
[----:B---3--:R3:W-:Y:S10]  /*02f0*/  @!P1 STG.E desc[UR8][R12.64+0xc], R23 ;  /* 0x00000c170c009986 */ /* 0x0087f4000c101908 */
[----:B0-----:R-:W4:Y:S01]  /*0300*/  @!P0 LDG.E R17, desc[UR8][R10.64+0x10] ;  /* 0x000010080a118981 */ /* 0x001f22000c1e1900 */
[----:B------:R-:W-:-:S02]  /*0310*/  ISETP.GE.AND P1, PT, R4, UR5, PT ;  /* 0x0000000504007c0c */ /* 0x000fc4000bf26270 */
[C---:B------:R-:W-:Y:S01]  /*0320*/  IADD3 R4, PT, PT, R15.reuse, 0x6, RZ ;  /* 0x000000060f047810 */ /* 0x040fe20007ffe0ff */
[----:B----4-:R0:W-:Y:S10]  /*0330*/  @!P0 STG.E desc[UR8][R12.64+0x10], R17 ;  /* 0x000010110c008986 */ /* 0x0101f4000c101908 */
[----:B-1----:R-:W4:Y:S01]  /*0340*/  @!P1 LDG.E R19, desc[UR8][R10.64+0x14] ;  /* 0x000014080a139981 */ /* 0x002f22000c1e1900 */
[----:B------:R-:W-:Y:S01]  /*0350*/  ISETP.GE.AND P0, PT, R4, UR5, PT ;  /* 0x0000000504007c0c */ /* 0x000fe2000bf06270 */
[----:B------:R-:W-:-:S02]  /*0360*/  VIADD R4, R15, 0x7 ;  /* 0x000000070f047836 */ /* 0x000fc40000000000 */
[----:B----4-:R1:W-:Y:S10]  /*0370*/  @!P1 STG.E desc[UR8][R12.64+0x14], R19 ;  /* 0x000014130c009986 */ /* 0x0103f4000c101908 */
[----:B--2---:R-:W2:Y:S01]  /*0380*/  @!P0 LDG.E R21, desc[UR8][R10.64+0x18] ;  /* 0x000018080a158981 */ /* 0x004ea2000c1e1900 */
[----:B------:R-:W-:Y:S01]  /*0390*/  ISETP.GE.AND P1, PT, R4, UR5, PT ;  /* 0x0000000504007c0c */ /* 0x000fe2000bf26270 */
[----:B------:R-:W-:-:S02]  /*03a0*/  VIADD R4, R15, 0x8 ;  /* 0x000000080f047836 */ /* 0x000fc40000000000 */
[----:B--2---:R2:W-:Y:S10]  /*03b0*/  @!P0 STG.E desc[UR8][R12.64+0x18], R21 ;  /* 0x000018150c008986 */ /* 0x0045f4000c101908 */
[----:B---3--:R-:W3:Y:S01]  /*03c0*/  @!P1 LDG.E R23, desc[UR8][R10.64+0x1c] ;  /* 0x00001c080a179981 */ /* 0x008ee2000c1e1900 */
[----:B------:R-:W-:Y:S01]  /*03d0*/  ISETP.GE.AND P0, PT, R4, UR5, PT ;  /* 0x0000000504007c0c */ /* 0x000fe2000bf06270 */
[----:B------:R-:W-:-:S02]  /*03e0*/  VIADD R4, R15, 0x9 ;  /* 0x000000090f047836 */ /* 0x000fc40000000000 */
[----:B---3--:R3:W-:Y:S10]  /*03f0*/  @!P1 STG.E desc[UR8][R12.64+0x1c], R23 ;  /* 0x00001c170c009986 */ /* 0x0087f4000c101908 */
[----:B0-----:R-:W4:Y:S01]  /*0400*/  @!P0 LDG.E R17, desc[UR8][R10.64+0x20] ;  /* 0x000020080a118981 */ /* 0x001f22000c1e1900 */
[----:B------:R-:W-:Y:S01]  /*0410*/  ISETP.GE.AND P1, PT, R4, UR5, PT ;  /* 0x0000000504007c0c */ /* 0x000fe2000bf26270 */
[----:B------:R-:W-:-:S02]  /*0420*/  VIADD R4, R15, 0xa ;  /* 0x0000000a0f047836 */ /* 0x000fc40000000000 */
        /* <DEDUP_REMOVED lines=10> */
[----:B------:R-:W-:-:S02]  /*04d0*/  ISETP.GE.AND P0, PT, R4, UR5, PT ;  /* 0x0000000504007c0c */ /* 0x000fc4000bf06270 */
[C---:B------:R-:W-:Y:S01]  /*04e0*/  IADD3 R4, PT, PT, R15.reuse, 0xd, RZ ;  /* 0x0000000d0f047810 */ /* 0x040fe20007ffe0ff */
        /* <DEDUP_REMOVED lines=10> */
[----:B------:R-:W-:Y:S01]  /*0590*/  UIADD3 UR4, UPT, UPT, UR4, 0x10, URZ ;  /* 0x0000001004047890 */ /* 0x000fe2000fffe0ff */
[----:B------:R-:W-:Y:S05]  /*05a0*/  BSSY.RECONVERGENT B0, `(.L_x_3) ;  /* 0x0000007000007945 */ /* 0x000fea0003800200 */
[----:B------:R-:W-:Y:S01]  /*05b0*/  ISETP.NE.AND P1, PT, R3, UR4, PT ;  /* 0x0000000403007c0c */ /* 0x000fe2000bf25270 */
[----:B--2---:R3:W-:Y:S01]  /*05c0*/  @!P0 STG.E desc[UR8][R12.64+0x38], R21 ;  /* 0x000038150c008986 */ /* 0x0047e2000c101908 */
[----:B------:R-:W-:-:S13]  /*05d0*/  ISETP.GE.AND P0, PT, R15, UR5, PT ;  /* 0x000000050f007c0c */ /* 0x000fda000bf06270 */
[----:B---3--:R-:W-:Y:S05]  /*05e0*/  @P0 BRA `(.L_x_4) ;  /* 0x0000000000080947 */ /* 0x008fea0003800000 */
[----:B------:R-:W2:Y:S04]  /*05f0*/  LDG.E R11, desc[UR8][R10.64+0x3c] ;  /* 0x00003c080a0b7981 */ /* 0x000ea8000c1e1900 */
[----:B--2---:R0:W-:Y:S02]  /*0600*/  STG.E desc[UR8][R12.64+0x3c], R11 ;  /* 0x00003c0b0c007986 */ /* 0x0041e4000c101908 */
.L_x_4:
[----:B------:R-:W-:Y:S05]  /*0610*/  BSYNC.RECONVERGENT B0 ;  /* 0x0000000000007941 */ /* 0x000fea0003800200 */
.L_x_3:
[----:B------:R-:W-:Y:S05]  /*0620*/  @P1 BRA `(.L_x_5) ;  /* 0xfffffff800e01947 */ /* 0x000fea000383ffff */
.L_x_2:
[----:B------:R-:W-:-:S13]  /*0630*/  ISETP.NE.AND P0, PT, R14, RZ, PT ;  /* 0x000000ff0e00720c */ /* 0x000fda0003f05270 */
[----:B------:R-:W-:Y:S05]  /*0640*/  @!P0 EXIT ;  /* 0x000000000000894d */ /* 0x000fea0003800000 */
[----:B------:R-:W-:Y:S02]  /*0650*/  ISETP.GE.U32.AND P0, PT, R14, 0x8, PT ;  /* 0x000000080e00780c */ /* 0x000fe40003f06070 */
[----:B------:R-:W-:-:S11]  /*0660*/  LOP3.LUT R4, R2, 0x7, RZ, 0xc0, !PT ;  /* 0x0000000702047812 */ /* 0x000fd600078ec0ff */
[----:B------:R-:W-:Y:S05]  /*0670*/  @!P0 BRA `(.L_x_6) ;  /* 0x0000000000fc8947 */ /* 0x000fea0003800000 */
[----:B------:R-:W1:Y:S01]  /*0680*/  LDC.64 R6, c[0x0][0x380] ;  /* 0x0000e000ff067b82 */ /* 0x000e620000000a00 */
[----:B0-----:R-:W-:Y:S01]  /*0690*/  IMAD R11, R0, R5, R3 ;  /* 0x00000005000b7224 */ /* 0x001fe200078e0203 */
[----:B------:R-:W-:Y:S03]  /*06a0*/  BSSY.RECONVERGENT B0, `(.L_x_7) ;  /* 0x0000017000007945 */ /* 0x000fe60003800200 */
[C---:B------:R-:W-:Y:S01]  /*06b0*/  VIADD R12, R11.reuse, 0x2 ;  /* 0x000000020b0c7836 */ /* 0x040fe20000000000 */
[C---:B------:R-:W-:Y:S01]  /*06c0*/  ISETP.GE.AND P6, PT, R11.reuse, UR5, PT ;  /* 0x000000050b007c0c */ /* 0x040fe2000bfc6270 */
[C---:B------:R-:W-:Y:S01]  /*06d0*/  VIADD R10, R11.reuse, 0x1 ;  /* 0x000000010b0a7836 */ /* 0x040fe20000000000 */
[----:B------:R-:W0:Y:S01]  /*06e0*/  LDC.64 R8, c[0x0][0x388] ;  /* 0x0000e200ff087b82 */ /* 0x000e220000000a00 */
[C---:B------:R-:W-:Y:S01]  /*06f0*/  VIADD R13, R11.reuse, 0x4 ;  /* 0x000000040b0d7836 */ /* 0x040fe20000000000 */
[----:B------:R-:W-:Y:S01]  /*0700*/  ISETP.GE.AND P0, PT, R12, UR5, PT ;  /* 0x000000050c007c0c */ /* 0x000fe2000bf06270 */
[C---:B------:R-:W-:Y:S01]  /*0710*/  VIADD R12, R11.reuse, 0x3 ;  /* 0x000000030b0c7836 */ /* 0x040fe20000000000 */
[----:B------:R-:W-:Y:S01]  /*0720*/  ISETP.GE.AND P1, PT, R10, UR5, PT ;  /* 0x000000050a007c0c */ /* 0x000fe2000bf26270 */
[C---:B------:R-:W-:Y:S01]  /*0730*/  VIADD R15, R11.reuse, 0x6 ;  /* 0x000000060b0f7836 */ /* 0x040fe20000000000 */
[----:B------:R-:W-:-:S02]  /*0740*/  IADD3 R14, PT, PT, R11, 0x5, RZ ;  /* 0x000000050b0e7810 */ /* 0x000fc40007ffe0ff */
[----:B------:R-:W-:Y:S02]  /*0750*/  P2R R10, PR, RZ, 0x2 ;  /* 0x00000002ff0a7803 */ /* 0x000fe40000000000 */
[----:B------:R-:W-:Y:S01]  /*0760*/  ISETP.GE.AND P1, PT, R12, UR5, PT ;  /* 0x000000050c007c0c */ /* 0x000fe2000bf26270 */
[----:B------:R-:W-:Y:S01]  /*0770*/  VIADD R12, R11, 0x7 ;  /* 0x000000070b0c7836 */ /* 0x000fe20000000000 */
[----:B------:R-:W-:Y:S02]  /*0780*/  ISETP.GE.AND P2, PT, R13, UR5, PT ;  /* 0x000000050d007c0c */ /* 0x000fe4000bf46270 */
[----:B------:R-:W-:Y:S02]  /*0790*/  ISETP.GE.AND P3, PT, R14, UR5, PT ;  /* 0x000000050e007c0c */ /* 0x000fe4000bf66270 */
[----:B------:R-:W-:Y:S01]  /*07a0*/  ISETP.GE.AND P4, PT, R15, UR5, PT ;  /* 0x000000050f007c0c */ /* 0x000fe2000bf86270 */
[----:B-1----:R-:W-:Y:S01]  /*07b0*/  IMAD.WIDE R6, R11, 0x4, R6 ;  /* 0x000000040b067825 */ /* 0x002fe200078e0206 */
[----:B------:R-:W-:-:S03]  /*07c0*/  ISETP.GE.AND P5, PT, R12, UR5, PT ;  /* 0x000000050c007c0c */ /* 0x000fc6000bfa6270 */
[----:B0-----:R-:W-:Y:S01]  /*07d0*/  IMAD.WIDE R8, R11, 0x4, R8 ;  /* 0x000000040b087825 */ /* 0x001fe200078e0208 */
[----:B------:R-:W-:Y:S09]  /*07e0*/  @P6 BRA `(.L_x_8) ;  /* 0x0000000000086947 */ /* 0x000ff20003800000 */
[----:B------:R-:W2:Y:S04]  /*07f0*/  LDG.E R11, desc[UR8][R6.64] ;  /* 0x00000008060b7981 */ /* 0x000ea8000c1e1900 */
[----:B--2---:R0:W-:Y:S02]  /*0800*/  STG.E desc[UR8][R8.64], R11 ;  /* 0x0000000b08007986 */ /* 0x0041e4000c101908 */
.L_x_8:
[----:B------:R-:W-:Y:S05]  /*0810*/  BSYNC.RECONVERGENT B0 ;  /* 0x0000000000007941 */ /* 0x000fea0003800200 */
.L_x_7:
[----:B------:R-:W-:Y:S01]  /*0820*/  ISETP.NE.AND P6, PT, R10, RZ, PT ;  /* 0x000000ff0a00720c */ /* 0x000fe20003fc5270 */
[----:B------:R-:W-:-:S12]  /*0830*/  BSSY.RECONVERGENT B0, `(.L_x_9) ;  /* 0x0000004000007945 */ /* 0x000fd80003800200 */
[----:B------:R-:W-:Y:S05]  /*0840*/  @P6 BRA `(.L_x_10) ;  /* 0x0000000000086947 */ /* 0x000fea0003800000 */
[----:B0-----:R-:W2:Y:S04]  /*0850*/  LDG.E R11, desc[UR8][R6.64+0x4] ;  /* 0x00000408060b7981 */ /* 0x001ea8000c1e1900 */
[----:B--2---:R1:W-:Y:S02]  /*0860*/  STG.E desc[UR8][R8.64+0x4], R11 ;  /* 0x0000040b08007986 */ /* 0x0043e4000c101908 */
.L_x_10:
[----:B------:R-:W-:Y:S05]  /*0870*/  BSYNC.RECONVERGENT B0 ;  /* 0x0000000000007941 */ /* 0x000fea0003800200 */
.L_x_9:
[----:B------:R-:W-:Y:S04]  /*0880*/  BSSY.RECONVERGENT B0, `(.L_x_11) ;  /* 0x0000004000007945 */ /* 0x000fe80003800200 */
[----:B------:R-:W-:Y:S05]  /*0890*/  @P0 BRA `(.L_x_12) ;  /* 0x0000000000080947 */ /* 0x000fea0003800000 */
[----:B01----:R-:W2:Y:S04]  /*08a0*/  LDG.E R11, desc[UR8][R6.64+0x8] ;  /* 0x00000808060b7981 */ /* 0x003ea8000c1e1900 */
[----:B--2---:R2:W-:Y:S02]  /*08b0*/  STG.E desc[UR8][R8.64+0x8], R11 ;  /* 0x0000080b08007986 */ /* 0x0045e4000c101908 */
.L_x_12:
[----:B------:R-:W-:Y:S05]  /*08c0*/  BSYNC.RECONVERGENT B0 ;  /* 0x0000000000007941 */ /* 0x000fea0003800200 */
.L_x_11:
[----:B------:R-:W-:Y:S04]  /*08d0*/  BSSY.RECONVERGENT B0, `(.L_x_13) ;  /* 0x0000004000007945 */ /* 0x000fe80003800200 */
[----:B------:R-:W-:Y:S05]  /*08e0*/  @P1 BRA `(.L_x_14) ;  /* 0x0000000000081947 */ /* 0x000fea0003800000 */
[----:B012---:R-:W2:Y:S04]  /*08f0*/  LDG.E R11, desc[UR8][R6.64+0xc] ;  /* 0x00000c08060b7981 */ /* 0x007ea8000c1e1900 */
[----:B--2---:R3:W-:Y:S02]  /*0900*/  STG.E desc[UR8][R8.64+0xc], R11 ;  /* 0x00000c0b08007986 */ /* 0x0047e4000c101908 */
.L_x_14:
[----:B------:R-:W-:Y:S05]  /*0910*/  BSYNC.RECONVERGENT B0 ;  /* 0x0000000000007941 */ /* 0x000fea0003800200 */
.L_x_13:
[----:B------:R-:W-:Y:S04]  /*0920*/  BSSY.RECONVERGENT B0, `(.L_x_15) ;  /* 0x0000004000007945 */ /* 0x000fe80003800200 */
[----:B------:R-:W-:Y:S05]  /*0930*/  @P2 BRA `(.L_x_16) ;  /* 0x0000000000082947 */ /* 0x000fea0003800000 */
[----:B0123--:R-:W2:Y:S04]  /*0940*/  LDG.E R11, desc[UR8][R6.64+0x10] ;  /* 0x00001008060b7981 */ /* 0x00fea8000c1e1900 */
[----:B--2---:R4:W-:Y:S02]  /*0950*/  STG.E desc[UR8][R8.64+0x10], R11 ;  /* 0x0000100b08007986 */ /* 0x0049e4000c101908 */
.L_x_16:
[----:B------:R-:W-:Y:S05]  /*0960*/  BSYNC.RECONVERGENT B0 ;  /* 0x0000000000007941 */ /* 0x000fea0003800200 */
.L_x_15:
[----:B------:R-:W-:Y:S04]  /*0970*/  BSSY.RECONVERGENT B0, `(.L_x_17) ;  /* 0x0000004000007945 */ /* 0x000fe80003800200 */
[----:B------:R-:W-:Y:S05]  /*0980*/  @P3 BRA `(.L_x_18) ;  /* 0x0000000000083947 */ /* 0x000fea0003800000 */
[----:B01234-:R-:W2:Y:S04]  /*0990*/  LDG.E R11, desc[UR8][R6.64+0x14] ;  /* 0x00001408060b7981 */ /* 0x01fea8000c1e1900 */
[----:B--2---:R0:W-:Y:S02]  /*09a0*/  STG.E desc[UR8][R8.64+0x14], R11 ;  /* 0x0000140b08007986 */ /* 0x0041e4000c101908 */
.L_x_18:
[----:B------:R-:W-:Y:S05]  /*09b0*/  BSYNC.RECONVERGENT B0 ;  /* 0x0000000000007941 */ /* 0x000fea0003800200 */
.L_x_17:
[----:B------:R-:W-:Y:S04]  /*09c0*/  BSSY.RECONVERGENT B0, `(.L_x_19) ;  /* 0x0000004000007945 */ /* 0x000fe80003800200 */
[----:B------:R-:W-:Y:S05]  /*09d0*/  @P4 BRA `(.L_x_20) ;  /* 0x0000000000084947 */ /* 0x000fea0003800000 */
[----:B01234-:R-:W2:Y:S04]  /*09e0*/  LDG.E R11, desc[UR8][R6.64+0x18] ;  /* 0x00001808060b7981 */ /* 0x01fea8000c1e1900 */
[----:B--2---:R0:W-:Y:S02]  /*09f0*/  STG.E desc[UR8][R8.64+0x18], R11 ;  /* 0x0000180b08007986 */ /* 0x0041e4000c101908 */
.L_x_20:
[----:B------:R-:W-:Y:S05]  /*0a00*/  BSYNC.RECONVERGENT B0 ;  /* 0x0000000000007941 */ /* 0x000fea0003800200 */
.L_x_19:
[----:B------:R-:W-:Y:S04]  /*0a10*/  BSSY.RECONVERGENT B0, `(.L_x_21) ;  /* 0x0000004000007945 */ /* 0x000fe80003800200 */
[----:B------:R-:W-:Y:S05]  /*0a20*/  @P5 BRA `(.L_x_22) ;  /* 0x0000000000085947 */ /* 0x000fea0003800000 */
[----:B------:R-:W5:Y:S04]  /*0a30*/  LDG.E R7, desc[UR8][R6.64+0x1c] ;  /* 0x00001c0806077981 */ /* 0x000f68000c1e1900 */
[----:B-----5:R0:W-:Y:S02]  /*0a40*/  STG.E desc[UR8][R8.64+0x1c], R7 ;  /* 0x00001c0708007986 */ /* 0x0201e4000c101908 */
.L_x_22:
[----:B------:R-:W-:Y:S05]  /*0a50*/  BSYNC.RECONVERGENT B0 ;  /* 0x0000000000007941 */ /* 0x000fea0003800200 */
.L_x_21:
[----:B------:R-:W-:-:S07]  /*0a60*/  VIADD R3, R3, 0x8 ;  /* 0x0000000803037836 */ /* 0x000fce0000000000 */
.L_x_6:
[----:B------:R-:W-:-:S13]  /*0a70*/  ISETP.NE.AND P0, PT, R4, RZ, PT ;  /* 0x000000ff0400720c */ /* 0x000fda0003f05270 */
[----:B------:R-:W-:Y:S05]  /*0a80*/  @!P0 EXIT ;  /* 0x000000000000894d */ /* 0x000fea0003800000 */
[----:B------:R-:W-:Y:S02]  /*0a90*/  ISETP.GE.U32.AND P0, PT, R4, 0x4, PT ;  /* 0x000000040400780c */ /* 0x000fe40003f06070 */
[----:B------:R-:W-:-:S04]  /*0aa0*/  LOP3.LUT R2, R2, 0x3, RZ, 0xc0, !PT ;  /* 0x0000000302027812 */ /* 0x000fc800078ec0ff */
[----:B------:R-:W-:-:S07]  /*0ab0*/  ISETP.NE.AND P2, PT, R2, RZ, PT ;  /* 0x000000ff0200720c */ /* 0x000fce0003f45270 */
[----:B------:R-:W-:Y:S06]  /*0ac0*/  @!P0 BRA `(.L_x_23) ;  /* 0x0000000000848947 */ /* 0x000fec0003800000 */
[----:B0-----:R-:W0:Y:S01]  /*0ad0*/  LDC.64 R6, c[0x0][0x380] ;  /* 0x0000e000ff067b82 */ /* 0x001e220000000a00 */
[----:B------:R-:W-:-:S05]  /*0ae0*/  IMAD R4, R0, R5, R3 ;  /* 0x0000000500047224 */ /* 0x000fca00078e0203 */
[C---:B------:R-:W-:Y:S02]  /*0af0*/  ISETP.GE.AND P0, PT, R4.reuse, UR5, PT ;  /* 0x0000000504007c0c */ /* 0x040fe4000bf06270 */
[----:B-1234-:R-:W1:Y:S08]  /*0b00*/  LDC.64 R8, c[0x0][0x388] ;  /* 0x0000e200ff087b82 */ /* 0x01ee700000000a00 */
[----:B------:R-:W2:Y:S03]  /*0b10*/  LDC.64 R10, c[0x0][0x380] ;  /* 0x0000e000ff0a7b82 */ /* 0x000ea60000000a00 */
[----:B0-----:R-:W-:-:S05]  /*0b20*/  @!P0 IMAD.WIDE R6, R4, 0x4, R6 ;  /* 0x0000000404068825 */ /* 0x001fca00078e0206 */
[----:B------:R-:W0:Y:S01]  /*0b30*/  LDC.64 R14, c[0x0][0x380] ;  /* 0x0000e000ff0e7b82 */ /* 0x000e220000000a00 */
[----:B------:R-:W3:Y:S01]  /*0b40*/  @!P0 LDG.E R17, desc[UR8][R6.64] ;  /* 0x0000000806118981 */ /* 0x000ee2000c1e1900 */
[C---:B------:R-:W-:Y:S02]  /*0b50*/  VIADD R12, R4.reuse, 0x1 ;  /* 0x00000001040c7836 */ /* 0x040fe40000000000 */
[----:B-1----:R-:W-:-:S03]  /*0b60*/  @!P0 IMAD.WIDE R8, R4, 0x4, R8 ;  /* 0x0000000404088825 */ /* 0x002fc600078e0208 */
[----:B------:R-:W-:Y:S02]  /*0b70*/  ISETP.GE.AND P1, PT, R12, UR5, PT ;  /* 0x000000050c007c0c */ /* 0x000fe4000bf26270 */
[----:B------:R-:W1:Y:S11]  /*0b80*/  LDC.64 R12, c[0x0][0x388] ;  /* 0x0000e200ff0c7b82 */ /* 0x000e760000000a00 */
[C---:B--2---:R-:W-:Y:S01]  /*0b90*/  @!P1 IMAD.WIDE R10, R4.reuse, 0x4, R10 ;  /* 0x00000004040a9825 */ /* 0x044fe200078e020a */
[----:B---3--:R2:W-:Y:S04]  /*0ba0*/  @!P0 STG.E desc[UR8][R8.64], R17 ;  /* 0x0000001108008986 */ /* 0x0085e8000c101908 */
[----:B------:R3:W4:Y:S01]  /*0bb0*/  @!P1 LDG.E R19, desc[UR8][R10.64+0x4] ;  /* 0x000004080a139981 */ /* 0x000722000c1e1900 */
[----:B------:R-:W-:-:S02]  /*0bc0*/  VIADD R6, R4, 0x2 ;  /* 0x0000000204067836 */ /* 0x000fc40000000000 */
[----:B-1----:R-:W-:-:S03]  /*0bd0*/  @!P1 IMAD.WIDE R12, R4, 0x4, R12 ;  /* 0x00000004040c9825 */ /* 0x002fc600078e020c */
[----:B------:R-:W-:Y:S02]  /*0be0*/  ISETP.GE.AND P0, PT, R6, UR5, PT ;  /* 0x0000000506007c0c */ /* 0x000fe4000bf06270 */
[----:B------:R-:W1:Y:S08]  /*0bf0*/  LDC.64 R6, c[0x0][0x388] ;  /* 0x0000e200ff067b82 */ /* 0x000e700000000a00 */
[----:B--2---:R-:W2:Y:S03]  /*0c00*/  LDC.64 R8, c[0x0][0x380] ;  /* 0x0000e000ff087b82 */ /* 0x004ea60000000a00 */
[C---:B0-----:R-:W-:Y:S01]  /*0c10*/  @!P0 IMAD.WIDE R14, R4.reuse, 0x4, R14 ;  /* 0x00000004040e8825 */ /* 0x041fe200078e020e */
[----:B---3--:R-:W-:Y:S01]  /*0c20*/  IADD3 R10, PT, PT, R4, 0x3, RZ ;  /* 0x00000003040a7810 */ /* 0x008fe20007ffe0ff */
[----:B----4-:R0:W-:Y:S04]  /*0c30*/  @!P1 STG.E desc[UR8][R12.64+0x4], R19 ;  /* 0x000004130c009986 */ /* 0x0101e8000c101908 */
[----:B------:R-:W3:Y:S01]  /*0c40*/  @!P0 LDG.E R15, desc[UR8][R14.64+0x8] ;  /* 0x000008080e0f8981 */ /* 0x000ee2000c1e1900 */
[----:B------:R-:W-:Y:S01]  /*0c50*/  ISETP.GE.AND P1, PT, R10, UR5, PT ;  /* 0x000000050a007c0c */ /* 0x000fe2000bf26270 */
[C---:B-1----:R-:W-:Y:S01]  /*0c60*/  @!P0 IMAD.WIDE R6, R4.reuse, 0x4, R6 ;  /* 0x0000000404068825 */ /* 0x042fe200078e0206 */
[----:B------:R-:W1:Y:S11]  /*0c70*/  LDC.64 R10, c[0x0][0x388] ;  /* 0x0000e200ff0a7b82 */ /* 0x000e760000000a00 */
[C---:B--2---:R-:W-:Y:S01]  /*0c80*/  @!P1 IMAD.WIDE R8, R4.reuse, 0x4, R8 ;  /* 0x0000000404089825 */ /* 0x044fe200078e0208 */
[----:B---3--:R0:W-:Y:S05]  /*0c90*/  @!P0 STG.E desc[UR8][R6.64+0x8], R15 ;  /* 0x0000080f06008986 */ /* 0x0081ea000c101908 */
[----:B------:R-:W2:Y:S01]  /*0ca0*/  @!P1 LDG.E R9, desc[UR8][R8.64+0xc] ;  /* 0x00000c0808099981 */ /* 0x000ea2000c1e1900 */
[----:B-1----:R-:W-:-:S04]  /*0cb0*/  @!P1 IMAD.WIDE R10, R4, 0x4, R10 ;  /* 0x00000004040a9825 */ /* 0x002fc800078e020a */
[----:B------:R-:W-:Y:S01]  /*0cc0*/  VIADD R3, R3, 0x4 ;  /* 0x0000000403037836 */ /* 0x000fe20000000000 */
[----:B--2---:R0:W-:Y:S06]  /*0cd0*/  @!P1 STG.E desc[UR8][R10.64+0xc], R9 ;  /* 0x00000c090a009986 */ /* 0x0041ec000c101908 */
.L_x_23:
[----:B------:R-:W-:Y:S05]  /*0ce0*/  @!P2 EXIT ;  /* 0x000000000000a94d */ /* 0x000fea0003800000 */
[----:B01234-:R-:W0:Y:S01]  /*0cf0*/  LDC.64 R8, c[0x0][0x380] ;  /* 0x0000e000ff087b82 */ /* 0x01fe220000000a00 */
[----:B------:R-:W-:Y:S02]  /*0d00*/  IMAD R11, R0, R5, R3 ;  /* 0x00000005000b7224 */ /* 0x000fe400078e0203 */
[----:B------:R-:W-:-:S05]  /*0d10*/  IMAD.MOV R0, RZ, RZ, -R2 ;  /* 0x000000ffff007224 */ /* 0x000fca00078e0a02 */
[----:B------:R-:W1:Y:S02]  /*0d20*/  LDC.64 R6, c[0x0][0x388] ;  /* 0x0000e200ff067b82 */ /* 0x000e640000000a00 */
.L_x_24:
[C---:B------:R-:W-:Y:S01]  /*0d30*/  ISETP.GE.AND P0, PT, R11.reuse, UR5, PT ;  /* 0x000000050b007c0c */ /* 0x040fe2000bf06270 */
[----:B0-----:R-:W-:-:S12]  /*0d40*/  IMAD.WIDE R4, R11, 0x4, R8 ;  /* 0x000000040b047825 */ /* 0x001fd800078e0208 */
[----:B------:R-:W2:Y:S01]  /*0d50*/  @!P0 LDG.E R5, desc[UR8][R4.64] ;  /* 0x0000000804058981 */ /* 0x000ea2000c1e1900 */
[----:B-1----:R-:W-:-:S04]  /*0d60*/  IMAD.WIDE R2, R11, 0x4, R6 ;  /* 0x000000040b027825 */ /* 0x002fc800078e0206 */
[----:B------:R-:W-:Y:S02]  /*0d70*/  VIADD R0, R0, 0x1 ;  /* 0x0000000100007836 */ /* 0x000fe40000000000 */
[----:B------:R-:W-:Y:S01]  /*0d80*/  VIADD R11, R11, 0x1 ;  /* 0x000000010b0b7836 */ /* 0x000fe20000000000 */
[----:B--2---:R2:W-:Y:S02]  /*0d90*/  @!P0 STG.E desc[UR8][R2.64], R5 ;  /* 0x0000000502008986 */ /* 0x0045e4000c101908 */
[----:B------:R-:W-:-:S13]  /*0da0*/  ISETP.NE.AND P0, PT, R0, RZ, PT ;  /* 0x000000ff0000720c */ /* 0x000fda0003f05270 */
[----:B--2---:R-:W-:Y:S05]  /*0db0*/  @P0 BRA `(.L_x_24) ;  /* 0xfffffffc00dc0947 */ /* 0x004fea000383ffff */
[----:B------:R-:W-:Y:S05]  /*0dc0*/  EXIT ;  /* 0x000000000000794d */ /* 0x000fea0003800000 */
.L_x_25:
        /* <DEDUP_REMOVED lines=11> */
.L_x_28:


//--------------------- .nv.shared.reserved.0     --------------------------
	.section	.nv.shared.reserved.0,"aw",@nobits
	.weak		__nv_reservedSMEM_offset_0_alias
	.size		__nv_reservedSMEM_offset_0_alias, 0, 64
	.other		__nv_reservedSMEM_offset_0_alias,@"STO_CUDA_RESERVED_SHARED STV_DEFAULT"
__nv_reservedSMEM_offset_0_alias:
	.zero		0
	.zero		64


//--------------------- .nv.constant0._Z21globalMemOffsetKernelPiS_ii --------------------------
	.section	.nv.constant0._Z21globalMemOffsetKernelPiS_ii,"a",@progbits
	.sectionflags	@""
	.align	4
.nv.constant0._Z21globalMemOffsetKernelPiS_ii:
	.zero		920


//--------------------- .nv.constant0._Z21globalMemStrideKernelPiS_ii --------------------------
	.section	.nv.constant0._Z21globalMemStrideKernelPiS_ii,"a",@progbits
	.sectionflags	@""
	.align	4
.nv.constant0._Z21globalMemStrideKernelPiS_ii:
	.zero		920


//--------------------- .nv.constant0._Z24globalMemCoalescedKernelPiS_ii --------------------------
	.section	.nv.constant0._Z24globalMemCoalescedKernelPiS_ii,"a",@progbits
	.sectionflags	@""
	.align	4
.nv.constant0._Z24globalMemCoalescedKernelPiS_ii:
	.zero		920


//--------------------- SYMBOLS --------------------------

	.type		.nv.reservedSmem.offset0,@object
	.size		.nv.reservedSmem.offset0,0x4
